	.headerflags	@"EF_CUDA_TEXMODE_UNIFIED EF_CUDA_64BIT_ADDRESS EF_CUDA_SM89 EF_CUDA_VIRTUAL_SM(EF_CUDA_SM89)"
	.elftype	@"ET_EXEC"


//--------------------- .nv.info                  --------------------------
	.section	.nv.info,"",@"SHT_CUDA_INFO"
	.align	4


	//----- nvinfo : EIATTR_REGCOUNT
	.align		4
        /*0000*/ 	.byte	0x04, 0x2f
        /*0002*/ 	.short	(.L_2 - .L_1)
	.align		4
.L_1:
        /*0004*/ 	.word	index@(triton__0d1d2de)
        /*0008*/ 	.word	0x0000000f


	//----- nvinfo : EIATTR_MAX_STACK_SIZE
	.align		4
.L_2:
        /*000c*/ 	.byte	0x04, 0x23
        /*000e*/ 	.short	(.L_4 - .L_3)
	.align		4
.L_3:
        /*0010*/ 	.word	index@(triton__0d1d2de)
        /*0014*/ 	.word	0x00000000


	//----- nvinfo : EIATTR_MIN_STACK_SIZE
	.align		4
.L_4:
        /*0018*/ 	.byte	0x04, 0x12
        /*001a*/ 	.short	(.L_6 - .L_5)
	.align		4
.L_5:
        /*001c*/ 	.word	index@(triton__0d1d2de)
        /*0020*/ 	.word	0x00000000


	//----- nvinfo : EIATTR_FRAME_SIZE
	.align		4
.L_6:
        /*0024*/ 	.byte	0x04, 0x11
        /*0026*/ 	.short	(.L_8 - .L_7)
	.align		4
.L_7:
        /*0028*/ 	.word	index@(triton__0d1d2de)
        /*002c*/ 	.word	0x00000000
.L_8:


//--------------------- .nv.info.triton__0d1d2de  --------------------------
	.section	.nv.info.triton__0d1d2de,"",@"SHT_CUDA_INFO"
	.align	4


	//----- nvinfo : EIATTR_CUDA_API_VERSION
	.align		4
        /*0000*/ 	.byte	0x04, 0x37
        /*0002*/ 	.short	(.L_10 - .L_9)
.L_9:
        /*0004*/ 	.word	0x0000007b


	//----- nvinfo : EIATTR_PARAM_CBANK
	.align		4
.L_10:
        /*0008*/ 	.byte	0x04, 0x0a
        /*000a*/ 	.short	(.L_12 - .L_11)
	.align		4
.L_11:
        /*000c*/ 	.word	index@(.nv.constant0.triton__0d1d2de)
        /*0010*/ 	.short	0x0160
        /*0012*/ 	.short	0x0014


	//----- nvinfo : EIATTR_CBANK_PARAM_SIZE
	.align		4
.L_12:
        /*0014*/ 	.byte	0x03, 0x19
        /*0016*/ 	.short	0x0014


	//----- nvinfo : EIATTR_KPARAM_INFO
	.align		4
        /*0018*/ 	.byte	0x04, 0x17
        /*001a*/ 	.short	(.L_14 - .L_13)
.L_13:
        /*001c*/ 	.word	0x00000000
        /*0020*/ 	.short	0x0002
        /*0022*/ 	.short	0x0010
        /*0024*/ 	.byte	0x00, 0xf0, 0x11, 0x00


	//----- nvinfo : EIATTR_KPARAM_INFO
	.align		4
.L_14:
        /*0028*/ 	.byte	0x04, 0x17
        /*002a*/ 	.short	(.L_16 - .L_15)
.L_15:
        /*002c*/ 	.word	0x00000000
        /*0030*/ 	.short	0x0001
        /*0032*/ 	.short	0x0008
        /*0034*/ 	.byte	0x00, 0xf0, 0x21, 0x00


	//----- nvinfo : EIATTR_KPARAM_INFO
	.align		4
.L_16:
        /*0038*/ 	.byte	0x04, 0x17
        /*003a*/ 	.short	(.L_18 - .L_17)
.L_17:
        /*003c*/ 	.word	0x00000000
        /*0040*/ 	.short	0x0000
        /*0042*/ 	.short	0x0000
        /*0044*/ 	.byte	0x00, 0xf0, 0x21, 0x00


	//----- nvinfo : EIATTR_MAXREG_COUNT
	.align		4
.L_18:
        /*0048*/ 	.byte	0x03, 0x1b
        /*004a*/ 	.short	0x00ff


	//----- nvinfo : EIATTR_EXIT_INSTR_OFFSETS
	.align		4
        /*004c*/ 	.byte	0x04, 0x1c
        /*004e*/ 	.short	(.L_20 - .L_19)


	//   ....[0]....
.L_19:
        /*0050*/ 	.word	0x00000500


	//----- nvinfo : EIATTR_MAX_THREADS
	.align		4
.L_20:
        /*0054*/ 	.byte	0x04, 0x05
        /*0056*/ 	.short	(.L_22 - .L_21)
.L_21:
        /*0058*/ 	.word	0x00000100
        /*005c*/ 	.word	0x00000001
        /*0060*/ 	.word	0x00000001


	//----- nvinfo : EIATTR_CRS_STACK_SIZE
	.align		4
.L_22:
        /*0064*/ 	.byte	0x04, 0x1e
        /*0066*/ 	.short	(.L_24 - .L_23)
.L_23:
        /*0068*/ 	.word	0x00000000
.L_24:


//--------------------- .nv.rel.action            --------------------------
	.section	.nv.rel.action,"",@"SHT_CUDA_RELOCINFO"
	.align	8
	.sectionentsize	8
        /*0000*/ 	.byte	0x73, 0x00, 0x00, 0x00, 0x00, 0x00, 0x00, 0x00, 0x00, 0x00, 0x00, 0x11, 0x25, 0x00, 0x05, 0x36


//--------------------- .nv.constant0.triton__0d1d2de --------------------------
	.section	.nv.constant0.triton__0d1d2de,"a",@progbits
	.align	4
.nv.constant0.triton__0d1d2de:
	.zero		372


//--------------------- .text.triton__0d1d2de     --------------------------
	.section	.text.triton__0d1d2de,"ax",@progbits
	.sectioninfo	@"SHI_REGISTERS=15"
	.align	128
        .global         triton__0d1d2de
        .type           triton__0d1d2de,@function
        .size           triton__0d1d2de,(.L_x_7 - triton__0d1d2de)
        .other          triton__0d1d2de,@"STO_CUDA_ENTRY STV_DEFAULT"
triton__0d1d2de:
.text.triton__0d1d2de:
[----:B------:R-:W-:-:S02]  /*0000*/  MOV R1, c[0x0][0x28] ;  /* 0x00000a0000017a02 */ /* 0x000fc40000000f00 */
[----:B------:R-:W0:Y:S01]  /*0010*/  S2R R0, SR_TID.X ;  /* 0x0000000000007919 */ /* 0x000e220000002100 */
[----:B------:R-:W-:Y:S01]  /*0020*/  MOV R7, 0x2 ;  /* 0x0000000200077802 */ /* 0x000fe20000000f00 */
[----:B------:R-:W-:Y:S02]  /*0030*/  ULDC.64 UR4, c[0x0][0x118] ;  /* 0x0000460000047ab9 */ /* 0x000fe40000000a00 */
[----:B------:R-:W1:Y:S01]  /*0040*/  S2R R3, SR_CTAID.X ;  /* 0x0000000000037919 */ /* 0x000e620000002500 */
[----:B0-----:R-:W-:-:S04]  /*0050*/  SHF.L.U32 R0, R0, 0x1, RZ ;  /* 0x0000000100007819 */ /* 0x001fc800000006ff */
[----:B------:R-:W-:-:S04]  /*0060*/  LOP3.LUT R0, R0, 0x1fe, RZ, 0xc0, !PT ;  /* 0x000001fe00007812 */ /* 0x000fc800078ec0ff */
[----:B-1----:R-:W-:-:S05]  /*0070*/  LEA R0, R3, R0, 0x9 ;  /* 0x0000000003007211 */ /* 0x002fca00078e48ff */
[----:B------:R-:W-:-:S05]  /*0080*/  IMAD.WIDE R2, R0, R7, c[0x0][0x160] ;  /* 0x0000580000027625 */ /* 0x000fca00078e0207 */
[----:B------:R-:W2:Y:S01]  /*0090*/  LDG.E R5, [R2.64] ;  /* 0x0000000402057981 */ /* 0x000ea2000c1e1900 */
[----:B------:R-:W-:-:S06]  /*00a0*/  IMAD.WIDE R6, R0, R7, c[0x0][0x168] ;  /* 0x00005a0000067625 */ /* 0x000fcc00078e0207 */
[----:B------:R-:W3:Y:S01]  /*00b0*/  LDG.E R6, [R6.64] ;  /* 0x0000000406067981 */ /* 0x000ee2000c1e1900 */
[----:B------:R-:W-:Y:S01]  /*00c0*/  BSSY B0, `(.L_x_0) ;  /* 0x0000023000007945 */ /* 0x000fe20003800000 */
[C---:B--2---:R-:W-:Y:S02]  /*00d0*/  SHF.L.U32 R4, R5.reuse, 0x10, RZ ;  /* 0x0000001005047819 */ /* 0x044fe400000006ff */
[----:B------:R-:W-:-:S03]  /*00e0*/  PRMT R5, R5, 0x7632, R5 ;  /* 0x0000763205057816 */ /* 0x000fc60000000005 */
[----:B------:R-:W-:Y:S01]  /*00f0*/  FMUL R9, R4, R4 ;  /* 0x0000000404097220 */ /* 0x000fe20000400000 */
[----:B------:R-:W-:Y:S02]  /*0100*/  SHF.L.U32 R5, R5, 0x10, RZ ;  /* 0x0000001005057819 */ /* 0x000fe400000006ff */
[----:B---3--:R-:W-:Y:S01]  /*0110*/  PRMT R7, R6, 0x7632, R7 ;  /* 0x0000763206077816 */ /* 0x008fe20000000007 */
[----:B------:R-:W-:Y:S01]  /*0120*/  FMUL R9, R4, R9 ;  /* 0x0000000904097220 */ /* 0x000fe20000400000 */
[----:B------:R-:W-:Y:S01]  /*0130*/  SHF.L.U32 R6, R6, 0x10, RZ ;  /* 0x0000001006067819 */ /* 0x000fe200000006ff */
[----:B------:R-:W-:Y:S01]  /*0140*/  FMUL R0, R5, R5 ;  /* 0x0000000505007220 */ /* 0x000fe20000400000 */
[----:B------:R-:W-:Y:S01]  /*0150*/  SHF.L.U32 R7, R7, 0x10, RZ ;  /* 0x0000001007077819 */ /* 0x000fe200000006ff */
[----:B------:R-:W-:Y:S02]  /*0160*/  FFMA R9, R9, 0.044714998453855514526, R4 ;  /* 0x3d37271309097823 */ /* 0x000fe40000000004 */
[----:B------:R-:W-:-:S02]  /*0170*/  FMUL R0, R5, R0 ;  /* 0x0000000005007220 */ /* 0x000fc40000400000 */
[----:B------:R-:W-:Y:S02]  /*0180*/  FMUL R9, R9, 0.79788458347320556641 ;  /* 0x3f4c422a09097820 */ /* 0x000fe40000400000 */
[----:B------:R-:W-:Y:S02]  /*0190*/  FFMA R0, R0, 0.044714998453855514526, R5 ;  /* 0x3d37271300007823 */ /* 0x000fe40000000005 */
[----:B------:R-:W-:Y:S02]  /*01a0*/  FADD.FTZ R10, |R9|, -RZ ;  /* 0x800000ff090a7221 */ /* 0x000fe40000010200 */
[----:B------:R-:W-:-:S03]  /*01b0*/  FMUL R8, R0, 0.79788458347320556641 ;  /* 0x3f4c422a00087820 */ /* 0x000fc60000400000 */
[----:B------:R-:W-:-:S13]  /*01c0*/  FSETP.GE.AND P0, PT, R10, 0.60000002384185791016, PT ;  /* 0x3f19999a0a00780b */ /* 0x000fda0003f06000 */
[----:B------:R-:W-:Y:S05]  /*01d0*/  @!P0 BRA `(.L_x_1) ;  /* 0x000000a000008947 */ /* 0x000fea0003800000 */
[C---:B------:R-:W-:Y:S01]  /*01e0*/  FMUL R0, R10.reuse, 2.8853900432586669922 ;  /* 0x4038aa3b0a007820 */ /* 0x040fe20000400000 */
[----:B------:R-:W-:Y:S02]  /*01f0*/  MOV R12, 0x3f800000 ;  /* 0x3f800000000c7802 */ /* 0x000fe40000000f00 */
[----:B------:R-:W-:-:S03]  /*0200*/  FSETP.GE.AND P0, PT, R10, 9.010913848876953125, PT ;  /* 0x41102cb40a00780b */ /* 0x000fc60003f06000 */
[----:B------:R-:W0:Y:S02]  /*0210*/  MUFU.EX2 R0, R0 ;  /* 0x0000000000007308 */ /* 0x000e240000000800 */
[----:B0-----:R-:W-:-:S06]  /*0220*/  FADD R11, R0, 1 ;  /* 0x3f800000000b7421 */ /* 0x001fcc0000000000 */
[----:B------:R-:W0:Y:S02]  /*0230*/  MUFU.RCP R11, R11 ;  /* 0x0000000b000b7308 */ /* 0x000e240000001000 */
[----:B0-----:R-:W-:-:S05]  /*0240*/  FFMA.FTZ R12, R11, -2, R12 ;  /* 0xc00000000b0c7823 */ /* 0x001fca000001000c */
[----:B------:R-:W-:-:S04]  /*0250*/  FSEL R12, R12, 1, !P0 ;  /* 0x3f8000000c0c7808 */ /* 0x000fc80004000000 */
[----:B------:R-:W-:Y:S01]  /*0260*/  LOP3.LUT R9, R12, 0x80000000, R9, 0xf8, !PT ;  /* 0x800000000c097812 */ /* 0x000fe200078ef809 */
[----:B------:R-:W-:Y:S05]  /*0270*/  BRA `(.L_x_2) ;  /* 0x0000007000007947 */ /* 0x000fea0003800000 */
.L_x_1:
[----:B------:R-:W-:Y:S01]  /*0280*/  MOV R0, 0x3c80f082 ;  /* 0x3c80f08200007802 */ /* 0x000fe20000000f00 */
[----:B------:R-:W-:-:S04]  /*0290*/  FMUL R11, R9, R9 ;  /* 0x00000009090b7220 */ /* 0x000fc80000400000 */
[----:B------:R-:W-:-:S04]  /*02a0*/  FFMA.FTZ R0, R11, R0, -0.052303962409496307373 ;  /* 0xbd563cae0b007423 */ /* 0x000fc80000010000 */
[----:B------:R-:W-:-:S04]  /*02b0*/  FFMA.FTZ R0, R11, R0, 0.1331529766321182251 ;  /* 0x3e0859410b007423 */ /* 0x000fc80000010000 */
[----:B------:R-:W-:-:S04]  /*02c0*/  FFMA.FTZ R0, R11, R0, -0.33332768082618713379 ;  /* 0xbeaaa9ed0b007423 */ /* 0x000fc80000010000 */
[----:B------:R-:W-:-:S04]  /*02d0*/  FFMA.FTZ R0, R11, R0, RZ ;  /* 0x000000000b007223 */ /* 0x000fc800000100ff */
[----:B------:R-:W-:-:S02]  /*02e0*/  FFMA.FTZ R9, R9, R0, R9 ;  /* 0x0000000009097223 */ /* 0x000fc40000010009 */
.L_x_2:
[----:B------:R-:W-:Y:S05]  /*02f0*/  BSYNC B0 ;  /* 0x0000000000007941 */ /* 0x000fea0003800000 */
.L_x_0:
[----:B------:R-:W-:Y:S01]  /*0300*/  FADD.FTZ R12, |R8|, -RZ ;  /* 0x800000ff080c7221 */ /* 0x000fe20000010200 */
[----:B------:R-:W-:Y:S04]  /*0310*/  BSSY B0, `(.L_x_3) ;  /* 0x0000014000007945 */ /* 0x000fe80003800000 */
        /* <DEDUP_REMOVED lines=12> */
.L_x_4:
[----:B------:R-:W-:Y:S01]  /*03e0*/  MOV R0, 0x3c80f082 ;  /* 0x3c80f08200007802 */ /* 0x000fe20000000f00 */
[----:B------:R-:W-:-:S04]  /*03f0*/  FMUL R11, R8, R8 ;  /* 0x00000008080b7220 */ /* 0x000fc80000400000 */
[----:B------:R-:W-:-:S04]  /*0400*/  FFMA.FTZ R0, R11, R0, -0.052303962409496307373 ;  /* 0xbd563cae0b007423 */ /* 0x000fc80000010000 */
[----:B------:R-:W-:-:S04]  /*0410*/  FFMA.FTZ R0, R11, R0, 0.1331529766321182251 ;  /* 0x3e0859410b007423 */ /* 0x000fc80000010000 */
[----:B------:R-:W-:-:S04]  /*0420*/  FFMA.FTZ R0, R11, R0, -0.33332768082618713379 ;  /* 0xbeaaa9ed0b007423 */ /* 0x000fc80000010000 */
[----:B------:R-:W-:-:S04]  /*0430*/  FFMA.FTZ R11, R11, R0, RZ ;  /* 0x000000000b0b7223 */ /* 0x000fc800000100ff */
[----:B------:R-:W-:-:S02]  /*0440*/  FFMA.FTZ R8, R8, R11, R8 ;  /* 0x0000000b08087223 */ /* 0x000fc40000010008 */
.L_x_5:
[----:B------:R-:W-:Y:S05]  /*0450*/  BSYNC B0 ;  /* 0x0000000000007941 */ /* 0x000fea0003800000 */
.L_x_3:
[----:B------:R-:W-:Y:S01]  /*0460*/  FMUL R5, R5, 0.5 ;  /* 0x3f00000005057820 */ /* 0x000fe20000400000 */
[----:B------:R-:W-:Y:S01]  /*0470*/  FMUL R4, R4, 0.5 ;  /* 0x3f00000004047820 */ /* 0x000fe20000400000 */
[----:B------:R-:W-:Y:S01]  /*0480*/  FADD R9, R9, 1 ;  /* 0x3f80000009097421 */ /* 0x000fe20000000000 */
[----:B------:R-:W-:-:S03]  /*0490*/  FADD R8, R8, 1 ;  /* 0x3f80000008087421 */ /* 0x000fc60000000000 */
[----:B------:R-:W-:Y:S01]  /*04a0*/  FMUL R9, R4, R9 ;  /* 0x0000000904097220 */ /* 0x000fe20000400000 */
[----:B------:R-:W-:-:S03]  /*04b0*/  FMUL R8, R5, R8 ;  /* 0x0000000805087220 */ /* 0x000fc60000400000 */
[----:B------:R-:W-:Y:S01]  /*04c0*/  FMUL R6, R6, R9 ;  /* 0x0000000906067220 */ /* 0x000fe20000400000 */
[----:B------:R-:W-:-:S05]  /*04d0*/  FMUL R7, R7, R8 ;  /* 0x0000000807077220 */ /* 0x000fca0000400000 */
[----:B------:R-:W-:-:S05]  /*04e0*/  F2FP.BF16.F32.PACK_AB R7, R7, R6 ;  /* 0x000000060707723e */ /* 0x000fca00000010ff */
[----:B------:R-:W-:Y:S01]  /*04f0*/  STG.E [R2.64], R7 ;  /* 0x0000000702007986 */ /* 0x000fe2000c101904 */
[----:B------:R-:W-:Y:S05]  /*0500*/  EXIT ;  /* 0x000000000000794d */ /* 0x000fea0003800000 */
.L_x_6:
[----:B------:R-:W-:-:S00]  /*0510*/  BRA `(.L_x_6) ;  /* 0xfffffff000007947 */ /* 0x000fc0000383ffff */
[----:B------:R-:W-:-:S00]  /*0520*/  NOP ;  /* 0x0000000000007918 */ /* 0x000fc00000000000 */
        /* <DEDUP_REMOVED lines=13> */
.L_x_7:


//--------------------- .nv.global.init           --------------------------
	.section	.nv.global.init,"aw",@progbits
.nv.global.init:
	.type		_$_str,@object
	.size		_$_str,(.L_0 - _$_str)
_$_str:
        /*0000*/ 	.byte	0x5f, 0x5f, 0x43, 0x55, 0x44, 0x41, 0x5f, 0x46, 0x54, 0x5a, 0x00
.L_0:
